//
// Generated by NVIDIA NVVM Compiler
//
// Compiler Build ID: CL-36424714
// Cuda compilation tools, release 13.0, V13.0.88
// Based on NVVM 20.0.0
//

.version 9.0
.target sm_100
.address_size 64

	// .globl	_Z15count_in_v1_gpullldlPy

.visible .entry _Z15count_in_v1_gpullldlPy(
	.param .u64 _Z15count_in_v1_gpullldlPy_param_0,
	.param .u64 _Z15count_in_v1_gpullldlPy_param_1,
	.param .u64 _Z15count_in_v1_gpullldlPy_param_2,
	.param .f64 _Z15count_in_v1_gpullldlPy_param_3,
	.param .u64 _Z15count_in_v1_gpullldlPy_param_4,
	.param .u64 .ptr .align 1 _Z15count_in_v1_gpullldlPy_param_5
)
{
	.reg .pred 	%p<11>;
	.reg .b32 	%r<13>;
	.reg .b64 	%rd<41>;
	.reg .b64 	%fd<28>;

	ld.param.u64 	%rd23, [_Z15count_in_v1_gpullldlPy_param_0];
	ld.param.u64 	%rd19, [_Z15count_in_v1_gpullldlPy_param_1];
	ld.param.u64 	%rd20, [_Z15count_in_v1_gpullldlPy_param_2];
	ld.param.f64 	%fd12, [_Z15count_in_v1_gpullldlPy_param_3];
	ld.param.u64 	%rd21, [_Z15count_in_v1_gpullldlPy_param_4];
	ld.param.u64 	%rd22, [_Z15count_in_v1_gpullldlPy_param_5];
	mov.u32 	%r4, %ntid.x;
	mov.u32 	%r5, %ctaid.x;
	mov.u32 	%r6, %tid.x;
	mad.lo.s32 	%r12, %r4, %r5, %r6;
	cvt.s64.s32 	%rd24, %r12;
	setp.le.s64 	%p1, %rd23, %rd24;
	@%p1 bra 	$L__BB0_10;
	setp.ne.s32 	%p2, %r12, 0;
	mov.f64 	%fd27, 0d0000000000000000;
	mov.b64 	%rd34, 0;
	@%p2 bra 	$L__BB0_11;
$L__BB0_2:
	setp.ge.s64 	%p5, %rd34, %rd21;
	@%p5 bra 	$L__BB0_8;
	cvt.rn.f64.s64 	%fd16, %rd20;
	mov.f64 	%fd17, 0d0000000000000000;
	sub.f64 	%fd18, %fd17, %fd16;
	mul.f64 	%fd2, %fd18, %fd18;
	sub.s64 	%rd30, %rd21, %rd34;
	and.b64  	%rd35, %rd30, 3;
	setp.eq.s64 	%p6, %rd35, 0;
	mov.u64 	%rd37, %rd34;
	@%p6 bra 	$L__BB0_6;
	mov.u64 	%rd37, %rd34;
$L__BB0_5:
	.pragma "nounroll";
	add.f64 	%fd27, %fd2, %fd27;
	add.s64 	%rd37, %rd37, 1;
	add.s64 	%rd35, %rd35, -1;
	setp.ne.s64 	%p7, %rd35, 0;
	@%p7 bra 	$L__BB0_5;
$L__BB0_6:
	sub.s64 	%rd31, %rd34, %rd21;
	setp.gt.u64 	%p8, %rd31, -4;
	@%p8 bra 	$L__BB0_8;
$L__BB0_7:
	add.f64 	%fd19, %fd2, %fd27;
	add.f64 	%fd20, %fd2, %fd19;
	add.f64 	%fd21, %fd2, %fd20;
	add.f64 	%fd27, %fd2, %fd21;
	add.s64 	%rd37, %rd37, 4;
	setp.lt.s64 	%p9, %rd37, %rd21;
	@%p9 bra 	$L__BB0_7;
$L__BB0_8:
	setp.geu.f64 	%p10, %fd27, %fd12;
	@%p10 bra 	$L__BB0_10;
	cvta.to.global.u64 	%rd32, %rd22;
	atom.global.add.u64 	%rd33, [%rd32], 1;
$L__BB0_10:
	ret;
$L__BB0_11:
	cvt.s64.s32 	%rd9, %r12;
	or.b64  	%rd26, %rd9, %rd19;
	and.b64  	%rd27, %rd26, -4294967296;
	setp.ne.s64 	%p3, %rd27, 0;
	@%p3 bra 	$L__BB0_13;
	cvt.u32.u64 	%r7, %rd19;
	cvt.u32.u64 	%r8, %rd9;
	div.u32 	%r9, %r8, %r7;
	mul.lo.s32 	%r10, %r9, %r7;
	sub.s32 	%r11, %r8, %r10;
	cvt.u64.u32 	%rd38, %r9;
	cvt.u64.u32 	%rd39, %r11;
	bra.uni 	$L__BB0_14;
$L__BB0_13:
	div.s64 	%rd38, %rd9, %rd19;
	mul.lo.s64 	%rd28, %rd38, %rd19;
	sub.s64 	%rd39, %rd9, %rd28;
$L__BB0_14:
	cvt.u32.u64 	%r12, %rd38;
	sub.s64 	%rd29, %rd39, %rd20;
	cvt.rn.f64.s64 	%fd14, %rd29;
	fma.rn.f64 	%fd27, %fd14, %fd14, %fd27;
	add.s64 	%rd34, %rd34, 1;
	setp.eq.s32 	%p4, %r12, 0;
	@%p4 bra 	$L__BB0_2;
	bra.uni 	$L__BB0_11;

}


// ===== COMPILED SASS (sm_100) =====

	.target	sm_100

	.elftype	@"ET_EXEC"


//--------------------- .note.nv.tkinfo           --------------------------
	.section	.note.nv.tkinfo,"",@"SHT_NOTE"
	.sectionflags	@"SHF_NOTE_NV_TKINFO"
	.tkinfo
        /*0018*/ 	.word	0x00000002
        /*0030*/ 	.string	""
        /*0030*/ 	.string	"ptxas"
        /*0030*/ 	.string	"Cuda compilation tools, release 13.0, V13.0.88"
        /*0030*/ 	.string	"Build cuda_13.0.r13.0/compiler.36424714_0"
        /*0030*/ 	.string	"-arch sm_100 -m 64 "



//--------------------- .note.nv.cuinfo           --------------------------
	.section	.note.nv.cuinfo,"",@"SHT_NOTE"
	.sectionflags	@"SHF_NOTE_NV_CUINFO"
        /*0018*/ 	.short	0x0002
        /*001a*/ 	.short	0x0064
        /*001c*/ 	.short	0x0082
	.zero		2


//--------------------- .nv.info                  --------------------------
	.section	.nv.info,"",@"SHT_CUDA_INFO"
	.align	4


	//----- nvinfo : EIATTR_REGCOUNT
	.align		4
        /*0000*/ 	.byte	0x04, 0x2f
        /*0002*/ 	.short	(.L_1 - .L_0)
	.align		4
.L_0:
        /*0004*/ 	.word	index@(_Z15count_in_v1_gpullldlPy)
        /*0008*/ 	.word	0x00000016


	//----- nvinfo : EIATTR_FRAME_SIZE
	.align		4
.L_1:
        /*000c*/ 	.byte	0x04, 0x11
        /*000e*/ 	.short	(.L_3 - .L_2)
	.align		4
.L_2:
        /*0010*/ 	.word	index@($__internal_0_$__cuda_sm20_div_s64)
        /*0014*/ 	.word	0x00000000


	//----- nvinfo : EIATTR_FRAME_SIZE
	.align		4
.L_3:
        /*0018*/ 	.byte	0x04, 0x11
        /*001a*/ 	.short	(.L_5 - .L_4)
	.align		4
.L_4:
        /*001c*/ 	.word	index@(_Z15count_in_v1_gpullldlPy)
        /*0020*/ 	.word	0x00000000


	//----- nvinfo : EIATTR_MIN_STACK_SIZE
	.align		4
.L_5:
        /*0024*/ 	.byte	0x04, 0x12
        /*0026*/ 	.short	(.L_7 - .L_6)
	.align		4
.L_6:
        /*0028*/ 	.word	index@(_Z15count_in_v1_gpullldlPy)
        /*002c*/ 	.word	0x00000000
.L_7:


//--------------------- .nv.compat                --------------------------
	.section	.nv.compat,"",@"SHT_CUDA_COMPAT_INFO"
	.align	4
        /*0000*/ 	.byte	0x02, 0x09, 0x00, 0x00, 0x02, 0x02, 0x01, 0x00, 0x02, 0x05, 0x05, 0x00, 0x03, 0x07, 0x01, 0x01
        /*0010*/ 	.byte	0x02, 0x03, 0x00, 0x00, 0x02, 0x06, 0x01, 0x00, 0x04, 0x0b, 0x08, 0x00, 0x01, 0x00, 0x00, 0x00
        /*0020*/ 	.byte	0x00, 0x00, 0x00, 0x00


//--------------------- .nv.info._Z15count_in_v1_gpullldlPy --------------------------
	.section	.nv.info._Z15count_in_v1_gpullldlPy,"",@"SHT_CUDA_INFO"
	.sectionflags	@""
	.align	4


	//----- nvinfo : EIATTR_CUDA_API_VERSION
	.align		4
        /*0000*/ 	.byte	0x04, 0x37
        /*0002*/ 	.short	(.L_9 - .L_8)
.L_8:
        /*0004*/ 	.word	0x00000082


	//----- nvinfo : EIATTR_KPARAM_INFO
	.align		4
.L_9:
        /*0008*/ 	.byte	0x04, 0x17
        /*000a*/ 	.short	(.L_11 - .L_10)
.L_10:
        /*000c*/ 	.word	0x00000000
        /*0010*/ 	.short	0x0005
        /*0012*/ 	.short	0x0028
        /*0014*/ 	.byte	0x00, 0xf5, 0x21, 0x00


	//----- nvinfo : EIATTR_KPARAM_INFO
	.align		4
.L_11:
        /*0018*/ 	.byte	0x04, 0x17
        /*001a*/ 	.short	(.L_13 - .L_12)
.L_12:
        /*001c*/ 	.word	0x00000000
        /*0020*/ 	.short	0x0004
        /*0022*/ 	.short	0x0020
        /*0024*/ 	.byte	0x00, 0xf0, 0x21, 0x00


	//----- nvinfo : EIATTR_KPARAM_INFO
	.align		4
.L_13:
        /*0028*/ 	.byte	0x04, 0x17
        /*002a*/ 	.short	(.L_15 - .L_14)
.L_14:
        /*002c*/ 	.word	0x00000000
        /*0030*/ 	.short	0x0003
        /*0032*/ 	.short	0x0018
        /*0034*/ 	.byte	0x00, 0xf0, 0x21, 0x00


	//----- nvinfo : EIATTR_KPARAM_INFO
	.align		4
.L_15:
        /*0038*/ 	.byte	0x04, 0x17
        /*003a*/ 	.short	(.L_17 - .L_16)
.L_16:
        /*003c*/ 	.word	0x00000000
        /*0040*/ 	.short	0x0002
        /*0042*/ 	.short	0x0010
        /*0044*/ 	.byte	0x00, 0xf0, 0x21, 0x00


	//----- nvinfo : EIATTR_KPARAM_INFO
	.align		4
.L_17:
        /*0048*/ 	.byte	0x04, 0x17
        /*004a*/ 	.short	(.L_19 - .L_18)
.L_18:
        /*004c*/ 	.word	0x00000000
        /*0050*/ 	.short	0x0001
        /*0052*/ 	.short	0x0008
        /*0054*/ 	.byte	0x00, 0xf0, 0x21, 0x00


	//----- nvinfo : EIATTR_KPARAM_INFO
	.align		4
.L_19:
        /*0058*/ 	.byte	0x04, 0x17
        /*005a*/ 	.short	(.L_21 - .L_20)
.L_20:
        /*005c*/ 	.word	0x00000000
        /*0060*/ 	.short	0x0000
        /*0062*/ 	.short	0x0000
        /*0064*/ 	.byte	0x00, 0xf0, 0x21, 0x00


	//----- nvinfo : EIATTR_SPARSE_MMA_MASK
	.align		4
.L_21:
        /*0068*/ 	.byte	0x03, 0x50
        /*006a*/ 	.short	0x0000


	//----- nvinfo : EIATTR_MAXREG_COUNT
	.align		4
        /*006c*/ 	.byte	0x03, 0x1b
        /*006e*/ 	.short	0x00ff


	//----- nvinfo : EIATTR_MERCURY_ISA_VERSION
	.align		4
        /*0070*/ 	.byte	0x03, 0x5f
        /*0072*/ 	.short	0x0101


	//----- nvinfo : EIATTR_INT_WARP_WIDE_INSTR_OFFSETS
	.align		4
        /*0074*/ 	.byte	0x04, 0x31
        /*0076*/ 	.short	(.L_23 - .L_22)


	//   ....[0]....
.L_22:
        /*0078*/ 	.word	0x000009f0


	//----- nvinfo : EIATTR_VRC_CTA_INIT_COUNT
	.align		4
.L_23:
        /*007c*/ 	.byte	0x02, 0x4a
	.zero		1
	.zero		1


	//----- nvinfo : EIATTR_EXIT_INSTR_OFFSETS
	.align		4
        /*0080*/ 	.byte	0x04, 0x1c
        /*0082*/ 	.short	(.L_25 - .L_24)


	//   ....[0]....
.L_24:
        /*0084*/ 	.word	0x00000090


	//   ....[1]....
        /*0088*/ 	.word	0x000009c0


	//   ....[2]....
        /*008c*/ 	.word	0x00000ab0


	//----- nvinfo : EIATTR_CRS_STACK_SIZE
	.align		4
.L_25:
        /*0090*/ 	.byte	0x04, 0x1e
        /*0092*/ 	.short	(.L_27 - .L_26)
.L_26:
        /*0094*/ 	.word	0x00000000


	//----- nvinfo : EIATTR_CBANK_PARAM_SIZE
	.align		4
.L_27:
        /*0098*/ 	.byte	0x03, 0x19
        /*009a*/ 	.short	0x0030


	//----- nvinfo : EIATTR_PARAM_CBANK
	.align		4
        /*009c*/ 	.byte	0x04, 0x0a
        /*009e*/ 	.short	(.L_29 - .L_28)
	.align		4
.L_28:
        /*00a0*/ 	.word	index@(.nv.constant0._Z15count_in_v1_gpullldlPy)
        /*00a4*/ 	.short	0x0380
        /*00a6*/ 	.short	0x0030


	//----- nvinfo : EIATTR_SW_WAR
	.align		4
.L_29:
        /*00a8*/ 	.byte	0x04, 0x36
        /*00aa*/ 	.short	(.L_31 - .L_30)
.L_30:
        /*00ac*/ 	.word	0x00000008
.L_31:


//--------------------- .nv.callgraph             --------------------------
	.section	.nv.callgraph,"",@"SHT_CUDA_CALLGRAPH"
	.align	4
	.sectionentsize	8
	.align		4
        /*0000*/ 	.word	0x00000000
	.align		4
        /*0004*/ 	.word	0xffffffff
	.align		4
        /*0008*/ 	.word	0x00000000
	.align		4
        /*000c*/ 	.word	0xfffffffe
	.align		4
        /*0010*/ 	.word	0x00000000
	.align		4
        /*0014*/ 	.word	0xfffffffd
	.align		4
        /*0018*/ 	.word	0x00000000
	.align		4
        /*001c*/ 	.word	0xfffffffc


//--------------------- .text._Z15count_in_v1_gpullldlPy --------------------------
	.section	.text._Z15count_in_v1_gpullldlPy,"ax",@progbits
	.align	128
        .global         _Z15count_in_v1_gpullldlPy
        .type           _Z15count_in_v1_gpullldlPy,@function
        .size           _Z15count_in_v1_gpullldlPy,(.L_x_17 - _Z15count_in_v1_gpullldlPy)
        .other          _Z15count_in_v1_gpullldlPy,@"STO_CUDA_ENTRY STV_DEFAULT"
_Z15count_in_v1_gpullldlPy:
.text._Z15count_in_v1_gpullldlPy:
[----:B------:R-:W-:Y:S01]  /*0000*/  LDC R1, c[0x0][0x37c] ;  /* 0x0000df00ff017b82 */ /* 0x000fe20000000800 */
[----:B------:R-:W0:Y:S01]  /*0010*/  S2R R4, SR_CTAID.X ;  /* 0x0000000000047919 */ /* 0x000e220000002500 */
[----:B------:R-:W0:Y:S01]  /*0020*/  LDCU UR4, c[0x0][0x360] ;  /* 0x00006c00ff0477ac */ /* 0x000e220008000800 */
[----:B------:R-:W0:Y:S01]  /*0030*/  S2R R3, SR_TID.X ;  /* 0x0000000000037919 */ /* 0x000e220000002100 */
[----:B------:R-:W1:Y:S01]  /*0040*/  LDCU.64 UR6, c[0x0][0x380] ;  /* 0x00007000ff0677ac */ /* 0x000e620008000a00 */
[----:B0-----:R-:W-:-:S05]  /*0050*/  IMAD R4, R4, UR4, R3 ;  /* 0x0000000404047c24 */ /* 0x001fca000f8e0203 */
[----:B-1----:R-:W-:Y:S02]  /*0060*/  ISETP.GE.U32.AND P0, PT, R4, UR6, PT ;  /* 0x0000000604007c0c */ /* 0x002fe4000bf06070 */
[----:B------:R-:W-:-:S04]  /*0070*/  SHF.R.S32.HI R0, RZ, 0x1f, R4 ;  /* 0x0000001fff007819 */ /* 0x000fc80000011404 */
[----:B------:R-:W-:-:S13]  /*0080*/  ISETP.GE.AND.EX P0, PT, R0, UR7, PT, P0 ;  /* 0x0000000700007c0c */ /* 0x000fda000bf06300 */
[----:B------:R-:W-:Y:S05]  /*0090*/  @P0 EXIT ;  /* 0x000000000000094d */ /* 0x000fea0003800000 */
[----:B------:R-:W-:Y:S01]  /*00a0*/  ISETP.NE.AND P0, PT, R4, RZ, PT ;  /* 0x000000ff0400720c */ /* 0x000fe20003f05270 */
[----:B------:R-:W0:Y:S01]  /*00b0*/  LDCU UR6, c[0x0][0x38c] ;  /* 0x00007180ff0677ac */ /* 0x000e220008000800 */
[----:B------:R-:W-:Y:S01]  /*00c0*/  BSSY.RECONVERGENT B0, `(.L_x_0) ;  /* 0x0000036000007945 */ /* 0x000fe20003800200 */
[----:B------:R-:W-:Y:S01]  /*00d0*/  IMAD.MOV.U32 R9, RZ, RZ, RZ ;  /* 0x000000ffff097224 */ /* 0x000fe200078e00ff */
[----:B------:R-:W-:Y:S01]  /*00e0*/  CS2R R2, SRZ ;  /* 0x0000000000027805 */ /* 0x000fe2000001ff00 */
[----:B------:R-:W1:Y:S01]  /*00f0*/  LDCU UR7, c[0x0][0x388] ;  /* 0x00007100ff0777ac */ /* 0x000e620008000800 */
[----:B------:R-:W-:Y:S01]  /*0100*/  IMAD.MOV.U32 R0, RZ, RZ, RZ ;  /* 0x000000ffff007224 */ /* 0x000fe200078e00ff */
[----:B------:R-:W2:Y:S01]  /*0110*/  LDCU.64 UR12, c[0x0][0x388] ;  /* 0x00007100ff0c77ac */ /* 0x000ea20008000a00 */
[----:B------:R-:W3:Y:S05]  /*0120*/  LDCU.64 UR8, c[0x0][0x390] ;  /* 0x00007200ff0877ac */ /* 0x000eea0008000a00 */
[----:B------:R-:W-:Y:S05]  /*0130*/  @!P0 BRA `(.L_x_1) ;  /* 0x0000000000b88947 */ /* 0x000fea0003800000 */
.L_x_5:
[----:B------:R-:W-:Y:S01]  /*0140*/  SHF.R.S32.HI R5, RZ, 0x1f, R4 ;  /* 0x0000001fff057819 */ /* 0x000fe20000011404 */
[----:B------:R-:W-:Y:S03]  /*0150*/  BSSY.RECONVERGENT B1, `(.L_x_2) ;  /* 0x0000023000017945 */ /* 0x000fe60003800200 */
[----:B0-----:R-:W-:-:S04]  /*0160*/  LOP3.LUT R6, R5, UR6, RZ, 0xfc, !PT ;  /* 0x0000000605067c12 */ /* 0x001fc8000f8efcff */
[----:B------:R-:W-:-:S13]  /*0170*/  ISETP.NE.U32.AND P0, PT, R6, RZ, PT ;  /* 0x000000ff0600720c */ /* 0x000fda0003f05070 */
[----:B------:R-:W-:Y:S05]  /*0180*/  @P0 BRA `(.L_x_3) ;  /* 0x00000000005c0947 */ /* 0x000fea0003800000 */
[----:B-1----:R-:W0:Y:S01]  /*0190*/  I2F.U32.RP R5, UR7 ;  /* 0x0000000700057d06 */ /* 0x002e220008209000 */
[----:B------:R-:W-:-:S07]  /*01a0*/  ISETP.NE.U32.AND P2, PT, RZ, UR7, PT ;  /* 0x00000007ff007c0c */ /* 0x000fce000bf45070 */
[----:B0-----:R-:W0:Y:S02]  /*01b0*/  MUFU.RCP R5, R5 ;  /* 0x0000000500057308 */ /* 0x001e240000001000 */
[----:B0-----:R-:W-:Y:S02]  /*01c0*/  VIADD R6, R5, 0xffffffe ;  /* 0x0ffffffe05067836 */ /* 0x001fe40000000000 */
[----:B------:R-:W-:-:S04]  /*01d0*/  IMAD.MOV.U32 R5, RZ, RZ, RZ ;  /* 0x000000ffff057224 */ /* 0x000fc800078e00ff */
[----:B------:R0:W1:Y:S02]  /*01e0*/  F2I.FTZ.U32.TRUNC.NTZ R7, R6 ;  /* 0x0000000600077305 */ /* 0x000064000021f000 */
[----:B0-----:R-:W-:Y:S02]  /*01f0*/  IMAD.MOV.U32 R6, RZ, RZ, RZ ;  /* 0x000000ffff067224 */ /* 0x001fe400078e00ff */
[----:B-1----:R-:W-:-:S04]  /*0200*/  IMAD.MOV R11, RZ, RZ, -R7 ;  /* 0x000000ffff0b7224 */ /* 0x002fc800078e0a07 */
[----:B------:R-:W-:-:S04]  /*0210*/  IMAD R11, R11, UR7, RZ ;  /* 0x000000070b0b7c24 */ /* 0x000fc8000f8e02ff */
[----:B------:R-:W-:-:S06]  /*0220*/  IMAD.HI.U32 R7, R7, R11, R6 ;  /* 0x0000000b07077227 */ /* 0x000fcc00078e0006 */
[----:B------:R-:W-:-:S04]  /*0230*/  IMAD.HI.U32 R7, R7, R4, RZ ;  /* 0x0000000407077227 */ /* 0x000fc800078e00ff */
[----:B------:R-:W-:-:S04]  /*0240*/  IMAD.MOV R11, RZ, RZ, -R7 ;  /* 0x000000ffff0b7224 */ /* 0x000fc800078e0a07 */
[----:B------:R-:W-:-:S05]  /*0250*/  IMAD R8, R11, UR7, R4 ;  /* 0x000000070b087c24 */ /* 0x000fca000f8e0204 */
[----:B------:R-:W-:-:S13]  /*0260*/  ISETP.GE.U32.AND P0, PT, R8, UR7, PT ;  /* 0x0000000708007c0c */ /* 0x000fda000bf06070 */
[----:B------:R-:W-:Y:S02]  /*0270*/  @P0 VIADD R8, R8, -UR7 ;  /* 0x8000000708080c36 */ /* 0x000fe40008000000 */
[----:B------:R-:W-:-:S03]  /*0280*/  @P0 VIADD R7, R7, 0x1 ;  /* 0x0000000107070836 */ /* 0x000fc60000000000 */
[----:B------:R-:W-:-:S13]  /*0290*/  ISETP.GE.U32.AND P1, PT, R8, UR7, PT ;  /* 0x0000000708007c0c */ /* 0x000fda000bf26070 */
[----:B------:R-:W-:Y:S01]  /*02a0*/  @P1 VIADD R7, R7, 0x1 ;  /* 0x0000000107071836 */ /* 0x000fe20000000000 */
[----:B------:R-:W-:-:S05]  /*02b0*/  @!P2 LOP3.LUT R7, RZ, UR7, RZ, 0x33, !PT ;  /* 0x00000007ff07ac12 */ /* 0x000fca000f8e33ff */
[--C-:B------:R-:W-:Y:S02]  /*02c0*/  IMAD.MOV R11, RZ, RZ, -R7.reuse ;  /* 0x000000ffff0b7224 */ /* 0x100fe400078e0a07 */
[----:B------:R-:W-:Y:S02]  /*02d0*/  IMAD.MOV.U32 R8, RZ, RZ, R7 ;  /* 0x000000ffff087224 */ /* 0x000fe400078e0007 */
[----:B------:R-:W-:Y:S01]  /*02e0*/  IMAD R4, R11, UR7, R4 ;  /* 0x000000070b047c24 */ /* 0x000fe2000f8e0204 */
[----:B------:R-:W-:Y:S06]  /*02f0*/  BRA `(.L_x_4) ;  /* 0x0000000000207947 */ /* 0x000fec0003800000 */
.L_x_3:
[----:B------:R-:W-:-:S07]  /*0300*/  MOV R6, 0x320 ;  /* 0x0000032000067802 */ /* 0x000fce0000000f00 */
[----:B-123--:R-:W-:Y:S05]  /*0310*/  CALL.REL.NOINC `($__internal_0_$__cuda_sm20_div_s64) ;  /* 0x0000000400e87944 */ /* 0x00efea0003c00000 */
[----:B------:R-:W-:-:S05]  /*0320*/  IADD3 R7, P0, PT, RZ, -R8, RZ ;  /* 0x80000008ff077210 */ /* 0x000fca0007f1e0ff */
[----:B------:R-:W-:Y:S02]  /*0330*/  IMAD.X R6, RZ, RZ, ~R10, P0 ;  /* 0x000000ffff067224 */ /* 0x000fe400000e0e0a */
[----:B------:R-:W-:-:S04]  /*0340*/  IMAD.WIDE.U32 R4, R7, UR12, R4 ;  /* 0x0000000c07047c25 */ /* 0x000fc8000f8e0004 */
[----:B------:R-:W-:-:S04]  /*0350*/  IMAD R6, R6, UR12, RZ ;  /* 0x0000000c06067c24 */ /* 0x000fc8000f8e02ff */
[----:B------:R-:W-:-:S04]  /*0360*/  IMAD R7, R7, UR13, R6 ;  /* 0x0000000d07077c24 */ /* 0x000fc8000f8e0206 */
[----:B------:R-:W-:-:S07]  /*0370*/  IMAD.IADD R5, R5, 0x1, R7 ;  /* 0x0000000105057824 */ /* 0x000fce00078e0207 */
.L_x_4:
[----:B--23--:R-:W-:Y:S05]  /*0380*/  BSYNC.RECONVERGENT B1 ;  /* 0x0000000000017941 */ /* 0x00cfea0003800200 */
.L_x_2:
[----:B------:R-:W-:Y:S02]  /*0390*/  IADD3 R6, P0, PT, R4, -UR8, RZ ;  /* 0x8000000804067c10 */ /* 0x000fe4000ff1e0ff */
[----:B------:R-:W-:Y:S02]  /*03a0*/  IADD3 R9, P1, PT, R9, 0x1, RZ ;  /* 0x0000000109097810 */ /* 0x000fe40007f3e0ff */
[----:B------:R-:W-:Y:S02]  /*03b0*/  IADD3.X R7, PT, PT, R5, ~UR9, RZ, P0, !PT ;  /* 0x8000000905077c10 */ /* 0x000fe400087fe4ff */
[----:B------:R-:W-:Y:S01]  /*03c0*/  ISETP.NE.AND P0, PT, R8, RZ, PT ;  /* 0x000000ff0800720c */ /* 0x000fe20003f05270 */
[----:B------:R-:W-:Y:S01]  /*03d0*/  IMAD.X R0, RZ, RZ, R0, P1 ;  /* 0x000000ffff007224 */ /* 0x000fe200008e0600 */
[----:B------:R-:W0:Y:S02]  /*03e0*/  I2F.F64.S64 R4, R6 ;  /* 0x0000000600047312 */ /* 0x000e240000301c00 */
[----:B0-----:R-:W-:Y:S01]  /*03f0*/  DFMA R2, R4, R4, R2 ;  /* 0x000000040402722b */ /* 0x001fe20000000002 */
[----:B------:R-:W-:-:S08]  /*0400*/  IMAD.MOV.U32 R4, RZ, RZ, R8 ;  /* 0x000000ffff047224 */ /* 0x000fd000078e0008 */
[----:B------:R-:W-:Y:S05]  /*0410*/  @P0 BRA `(.L_x_5) ;  /* 0xfffffffc00480947 */ /* 0x000fea000383ffff */
.L_x_1:
[----:B0123--:R-:W-:Y:S05]  /*0420*/  BSYNC.RECONVERGENT B0 ;  /* 0x0000000000007941 */ /* 0x00ffea0003800200 */
.L_x_0:
[----:B------:R-:W0:Y:S01]  /*0430*/  LDC.64 R4, c[0x0][0x3a0] ;  /* 0x0000e800ff047b82 */ /* 0x000e220000000a00 */
[----:B------:R-:W-:Y:S01]  /*0440*/  BSSY.RECONVERGENT B0, `(.L_x_6) ;  /* 0x0000055000007945 */ /* 0x000fe20003800200 */
[----:B0-----:R-:W-:-:S04]  /*0450*/  ISETP.GE.U32.AND P0, PT, R9, R4, PT ;  /* 0x000000040900720c */ /* 0x001fc80003f06070 */
[----:B------:R-:W-:-:S13]  /*0460*/  ISETP.GE.AND.EX P0, PT, R0, R5, PT, P0 ;  /* 0x000000050000720c */ /* 0x000fda0003f06300 */
[----:B------:R-:W-:Y:S05]  /*0470*/  @P0 BRA `(.L_x_7) ;  /* 0x0000000400440947 */ /* 0x000fea0003800000 */
[----:B------:R-:W0:Y:S01]  /*0480*/  LDCU.64 UR4, c[0x0][0x390] ;  /* 0x00007200ff0477ac */ /* 0x000e220008000a00 */
[----:B------:R-:W-:Y:S01]  /*0490*/  IMAD.IADD R8, R4, 0x1, -R9 ;  /* 0x0000000104087824 */ /* 0x000fe200078e0a09 */
[----:B------:R-:W-:Y:S01]  /*04a0*/  IADD3 R10, P2, PT, R9, -R4, RZ ;  /* 0x80000004090a7210 */ /* 0x000fe20007f5e0ff */
[----:B------:R-:W-:Y:S03]  /*04b0*/  BSSY.RECONVERGENT B1, `(.L_x_8) ;  /* 0x0000014000017945 */ /* 0x000fe60003800200 */
[----:B------:R-:W-:Y:S02]  /*04c0*/  LOP3.LUT R8, R8, 0x3, RZ, 0xc0, !PT ;  /* 0x0000000308087812 */ /* 0x000fe400078ec0ff */
[----:B------:R-:W-:Y:S01]  /*04d0*/  ISETP.GT.U32.AND P0, PT, R10, -0x4, PT ;  /* 0xfffffffc0a00780c */ /* 0x000fe20003f04070 */
[----:B------:R-:W-:Y:S01]  /*04e0*/  IMAD.X R10, R0, 0x1, ~R5, P2 ;  /* 0x00000001000a7824 */ /* 0x000fe200010e0e05 */
[----:B------:R-:W-:-:S04]  /*04f0*/  ISETP.NE.U32.AND P1, PT, R8, RZ, PT ;  /* 0x000000ff0800720c */ /* 0x000fc80003f25070 */
[----:B------:R-:W-:Y:S02]  /*0500*/  ISETP.NE.AND.EX P1, PT, RZ, RZ, PT, P1 ;  /* 0x000000ffff00720c */ /* 0x000fe40003f25310 */
[----:B------:R-:W-:Y:S01]  /*0510*/  ISETP.GT.U32.AND.EX P0, PT, R10, -0x1, PT, P0 ;  /* 0xffffffff0a00780c */ /* 0x000fe20003f04100 */
[----:B0-----:R-:W0:Y:S02]  /*0520*/  I2F.F64.S64 R6, UR4 ;  /* 0x0000000400067d12 */ /* 0x001e240008301c00 */
[----:B0-----:R-:W-:-:S08]  /*0530*/  DADD R6, RZ, -R6 ;  /* 0x00000000ff067229 */ /* 0x001fd00000000806 */
[----:B------:R-:W-:Y:S01]  /*0540*/  DMUL R6, R6, R6 ;  /* 0x0000000606067228 */ /* 0x000fe20000000000 */
[----:B------:R-:W-:Y:S10]  /*0550*/  @!P1 BRA `(.L_x_9) ;  /* 0x0000000000249947 */ /* 0x000ff40003800000 */
[----:B------:R-:W-:-:S07]  /*0560*/  IMAD.MOV.U32 R10, RZ, RZ, RZ ;  /* 0x000000ffff0a7224 */ /* 0x000fce00078e00ff */
.L_x_10:
[----:B------:R-:W-:Y:S01]  /*0570*/  IADD3 R8, P1, PT, R8, -0x1, RZ ;  /* 0xffffffff08087810 */ /* 0x000fe20007f3e0ff */
[----:B------:R-:W-:Y:S01]  /*0580*/  DADD R2, R6, R2 ;  /* 0x0000000006027229 */ /* 0x000fe20000000002 */
[----:B------:R-:W-:Y:S02]  /*0590*/  IADD3 R9, P2, PT, R9, 0x1, RZ ;  /* 0x0000000109097810 */ /* 0x000fe40007f5e0ff */
[----:B------:R-:W-:Y:S02]  /*05a0*/  IADD3.X R10, PT, PT, R10, -0x1, RZ, P1, !PT ;  /* 0xffffffff0a0a7810 */ /* 0x000fe40000ffe4ff */
[----:B------:R-:W-:Y:S01]  /*05b0*/  ISETP.NE.U32.AND P1, PT, R8, RZ, PT ;  /* 0x000000ff0800720c */ /* 0x000fe20003f25070 */
[----:B------:R-:W-:-:S03]  /*05c0*/  IMAD.X R0, RZ, RZ, R0, P2 ;  /* 0x000000ffff007224 */ /* 0x000fc600010e0600 */
[----:B------:R-:W-:-:S13]  /*05d0*/  ISETP.NE.AND.EX P1, PT, R10, RZ, PT, P1 ;  /* 0x000000ff0a00720c */ /* 0x000fda0003f25310 */
[----:B------:R-:W-:Y:S05]  /*05e0*/  @P1 BRA `(.L_x_10) ;  /* 0xfffffffc00e01947 */ /* 0x000fea000383ffff */
.L_x_9:
[----:B------:R-:W-:Y:S05]  /*05f0*/  BSYNC.RECONVERGENT B1 ;  /* 0x0000000000017941 */ /* 0x000fea0003800200 */
.L_x_8:
[----:B------:R-:W-:Y:S05]  /*0600*/  @P0 BRA `(.L_x_7) ;  /* 0x0000000000e00947 */ /* 0x000fea0003800000 */
[----:B------:R-:W-:Y:S01]  /*0610*/  IADD3 R8, P0, PT, -R9, R4, RZ ;  /* 0x0000000409087210 */ /* 0x000fe20007f1e1ff */
[----:B------:R-:W-:Y:S03]  /*0620*/  BSSY.RECONVERGENT B1, `(.L_x_11) ;  /* 0x000001e000017945 */ /* 0x000fe60003800200 */
[----:B------:R-:W-:Y:S01]  /*0630*/  ISETP.GT.U32.AND P1, PT, R8, 0xc, PT ;  /* 0x0000000c0800780c */ /* 0x000fe20003f24070 */
[----:B------:R-:W-:Y:S01]  /*0640*/  IMAD.X R8, R5, 0x1, ~R0, P0 ;  /* 0x0000000105087824 */ /* 0x000fe200000e0e00 */
[----:B------:R-:W-:-:S04]  /*0650*/  PLOP3.LUT P0, PT, PT, PT, PT, 0x80, 0x8 ;  /* 0x000000000008781c */ /* 0x000fc80003f0f070 */
[----:B------:R-:W-:-:S13]  /*0660*/  ISETP.GT.AND.EX P1, PT, R8, RZ, PT, P1 ;  /* 0x000000ff0800720c */ /* 0x000fda0003f24310 */
[----:B------:R-:W-:Y:S05]  /*0670*/  @!P1 BRA `(.L_x_12) ;  /* 0x0000000000609947 */ /* 0x000fea0003800000 */
[----:B------:R-:W-:Y:S02]  /*0680*/  IADD3 R8, P1, PT, R4, -0xc, RZ ;  /* 0xfffffff404087810 */ /* 0x000fe40007f3e0ff */
[----:B------:R-:W-:Y:S02]  /*0690*/  PLOP3.LUT P0, PT, PT, PT, PT, 0x8, 0x80 ;  /* 0x000000000080781c */ /* 0x000fe40003f0e170 */
[----:B------:R-:W-:-:S11]  /*06a0*/  IADD3.X R11, PT, PT, R5, -0x1, RZ, P1, !PT ;  /* 0xffffffff050b7810 */ /* 0x000fd60000ffe4ff */
.L_x_13:
[----:B------:R-:W-:Y:S01]  /*06b0*/  DADD R2, R6, R2 ;  /* 0x0000000006027229 */ /* 0x000fe20000000002 */
[----:B------:R-:W-:-:S05]  /*06c0*/  IADD3 R9, P1, PT, R9, 0x10, RZ ;  /* 0x0000001009097810 */ /* 0x000fca0007f3e0ff */
[----:B------:R-:W-:Y:S01]  /*06d0*/  IMAD.X R0, RZ, RZ, R0, P1 ;  /* 0x000000ffff007224 */ /* 0x000fe200008e0600 */
[----:B------:R-:W-:Y:S01]  /*06e0*/  ISETP.GE.U32.AND P1, PT, R9, R8, PT ;  /* 0x000000080900720c */ /* 0x000fe20003f26070 */
[----:B------:R-:W-:-:S03]  /*06f0*/  DADD R2, R6, R2 ;  /* 0x0000000006027229 */ /* 0x000fc60000000002 */
[----:B------:R-:W-:-:S05]  /*0700*/  ISETP.GE.AND.EX P1, PT, R0, R11, PT, P1 ;  /* 0x0000000b0000720c */ /* 0x000fca0003f26310 */
[----:B------:R-:W-:-:S08]  /*0710*/  DADD R2, R6, R2 ;  /* 0x0000000006027229 */ /* 0x000fd00000000002 */
        /* <DEDUP_REMOVED lines=12> */
[----:B------:R-:W-:Y:S01]  /*07e0*/  DADD R2, R6, R2 ;  /* 0x0000000006027229 */ /* 0x000fe20000000002 */
[----:B------:R-:W-:Y:S10]  /*07f0*/  @!P1 BRA `(.L_x_13) ;  /* 0xfffffffc00ac9947 */ /* 0x000ff4000383ffff */
.L_x_12:
[----:B------:R-:W-:Y:S05]  /*0800*/  BSYNC.RECONVERGENT B1 ;  /* 0x0000000000017941 */ /* 0x000fea0003800200 */
.L_x_11:
[----:B------:R-:W-:Y:S01]  /*0810*/  IADD3 R8, P2, PT, -R9, R4, RZ ;  /* 0x0000000409087210 */ /* 0x000fe20007f5e1ff */
[----:B------:R-:W-:Y:S03]  /*0820*/  BSSY.RECONVERGENT B1, `(.L_x_14) ;  /* 0x0000010000017945 */ /* 0x000fe60003800200 */
[----:B------:R-:W-:Y:S01]  /*0830*/  ISETP.GT.U32.AND P1, PT, R8, 0x4, PT ;  /* 0x000000040800780c */ /* 0x000fe20003f24070 */
[----:B------:R-:W-:-:S05]  /*0840*/  IMAD.X R8, R5, 0x1, ~R0, P2 ;  /* 0x0000000105087824 */ /* 0x000fca00010e0e00 */
[----:B------:R-:W-:-:S13]  /*0850*/  ISETP.GT.AND.EX P1, PT, R8, RZ, PT, P1 ;  /* 0x000000ff0800720c */ /* 0x000fda0003f24310 */
[----:B------:R-:W-:Y:S05]  /*0860*/  @!P1 BRA `(.L_x_15) ;  /* 0x00000000002c9947 */ /* 0x000fea0003800000 */
[----:B------:R-:W-:Y:S01]  /*0870*/  DADD R2, R2, R6 ;  /* 0x0000000002027229 */ /* 0x000fe20000000006 */
[----:B------:R-:W-:Y:S02]  /*0880*/  IADD3 R9, P1, PT, R9, 0x8, RZ ;  /* 0x0000000809097810 */ /* 0x000fe40007f3e0ff */
[----:B------:R-:W-:-:S03]  /*0890*/  PLOP3.LUT P0, PT, PT, PT, PT, 0x8, 0x80 ;  /* 0x000000000080781c */ /* 0x000fc60003f0e170 */
[----:B------:R-:W-:Y:S02]  /*08a0*/  IMAD.X R0, RZ, RZ, R0, P1 ;  /* 0x000000ffff007224 */ /* 0x000fe400008e0600 */
[----:B------:R-:W-:-:S08]  /*08b0*/  DADD R2, R6, R2 ;  /* 0x0000000006027229 */ /* 0x000fd00000000002 */
[----:B------:R-:W-:-:S08]  /*08c0*/  DADD R2, R6, R2 ;  /* 0x0000000006027229 */ /* 0x000fd00000000002 */
[----:B------:R-:W-:-:S08]  /*08d0*/  DADD R2, R6, R2 ;  /* 0x0000000006027229 */ /* 0x000fd00000000002 */
[----:B------:R-:W-:-:S08]  /*08e0*/  DADD R2, R6, R2 ;  /* 0x0000000006027229 */ /* 0x000fd00000000002 */
[----:B------:R-:W-:-:S08]  /*08f0*/  DADD R2, R6, R2 ;  /* 0x0000000006027229 */ /* 0x000fd00000000002 */
[----:B------:R-:W-:-:S08]  /*0900*/  DADD R2, R6, R2 ;  /* 0x0000000006027229 */ /* 0x000fd00000000002 */
[----:B------:R-:W-:-:S11]  /*0910*/  DADD R2, R6, R2 ;  /* 0x0000000006027229 */ /* 0x000fd60000000002 */
.L_x_15:
[----:B------:R-:W-:Y:S05]  /*0920*/  BSYNC.RECONVERGENT B1 ;  /* 0x0000000000017941 */ /* 0x000fea0003800200 */
.L_x_14:
[----:B------:R-:W-:-:S04]  /*0930*/  ISETP.LT.U32.AND P1, PT, R9, R4, PT ;  /* 0x000000040900720c */ /* 0x000fc80003f21070 */
[----:B------:R-:W-:-:S13]  /*0940*/  ISETP.LT.OR.EX P0, PT, R0, R5, P0, P1 ;  /* 0x000000050000720c */ /* 0x000fda0000701710 */
[----:B------:R-:W-:-:S08]  /*0950*/  @P0 DADD R4, R2, R6 ;  /* 0x0000000002040229 */ /* 0x000fd00000000006 */
[----:B------:R-:W-:-:S08]  /*0960*/  @P0 DADD R4, R6, R4 ;  /* 0x0000000006040229 */ /* 0x000fd00000000004 */
[----:B------:R-:W-:-:S08]  /*0970*/  @P0 DADD R4, R6, R4 ;  /* 0x0000000006040229 */ /* 0x000fd00000000004 */
[----:B------:R-:W-:-:S11]  /*0980*/  @P0 DADD R2, R6, R4 ;  /* 0x0000000006020229 */ /* 0x000fd60000000004 */
.L_x_7:
[----:B------:R-:W-:Y:S05]  /*0990*/  BSYNC.RECONVERGENT B0 ;  /* 0x0000000000007941 */ /* 0x000fea0003800200 */
.L_x_6:
[----:B------:R-:W0:Y:S02]  /*09a0*/  LDCU.64 UR4, c[0x0][0x398] ;  /* 0x00007300ff0477ac */ /* 0x000e240008000a00 */
[----:B0-----:R-:W-:-:S14]  /*09b0*/  DSETP.GEU.AND P0, PT, R2, UR4, PT ;  /* 0x0000000402007e2a */ /* 0x001fdc000bf0e000 */
[----:B------:R-:W-:Y:S05]  /*09c0*/  @P0 EXIT ;  /* 0x000000000000094d */ /* 0x000fea0003800000 */
[----:B------:R-:W0:Y:S01]  /*09d0*/  S2R R0, SR_LANEID ;  /* 0x0000000000007919 */ /* 0x000e220000000000 */
[----:B------:R-:W1:Y:S01]  /*09e0*/  LDC.64 R2, c[0x0][0x3a8] ;  /* 0x0000ea00ff027b82 */ /* 0x000e620000000a00 */
[----:B------:R-:W-:Y:S01]  /*09f0*/  VOTEU.ANY UR4, UPT, PT ;  /* 0x0000000000047886 */ /* 0x000fe200038e0100 */
[----:B------:R-:W1:Y:S01]  /*0a00*/  LDCU.64 UR8, c[0x0][0x358] ;  /* 0x00006b00ff0877ac */ /* 0x000e620008000a00 */
[----:B------:R-:W-:Y:S02]  /*0a10*/  UPOPC UR6, UR4 ;  /* 0x00000004000672bf */ /* 0x000fe40008000000 */
[----:B------:R-:W-:Y:S02]  /*0a20*/  UFLO.U32 UR5, UR4 ;  /* 0x00000004000572bd */ /* 0x000fe400080e0000 */
[----:B------:R-:W-:Y:S01]  /*0a30*/  UIMAD.WIDE.U32 UR6, UR6, 0x1, URZ ;  /* 0x00000001060678a5 */ /* 0x000fe2000f8e00ff */
[----:B------:R-:W-:-:S03]  /*0a40*/  UMOV UR4, URZ ;  /* 0x000000ff00047c82 */ /* 0x000fc60008000000 */
[----:B------:R-:W-:Y:S02]  /*0a50*/  UIADD3 UR4, UPT, UPT, UR7, UR4, URZ ;  /* 0x0000000407047290 */ /* 0x000fe4000fffe0ff */
[----:B------:R-:W-:Y:S02]  /*0a60*/  IMAD.U32 R5, RZ, RZ, UR7 ;  /* 0x00000007ff057e24 */ /* 0x000fe4000f8e00ff */
[----:B------:R-:W-:Y:S02]  /*0a70*/  IMAD.U32 R4, RZ, RZ, UR6 ;  /* 0x00000006ff047e24 */ /* 0x000fe4000f8e00ff */
[----:B------:R-:W-:Y:S01]  /*0a80*/  IMAD.U32 R5, RZ, RZ, UR4 ;  /* 0x00000004ff057e24 */ /* 0x000fe2000f8e00ff */
[----:B0-----:R-:W-:-:S13]  /*0a90*/  ISETP.EQ.U32.AND P0, PT, R0, UR5, PT ;  /* 0x0000000500007c0c */ /* 0x001fda000bf02070 */
[----:B-1----:R-:W-:Y:S01]  /*0aa0*/  @P0 REDG.E.ADD.64.STRONG.GPU desc[UR8][R2.64], R4 ;  /* 0x000000040200098e */ /* 0x002fe2000c12e508 */
[----:B------:R-:W-:Y:S05]  /*0ab0*/  EXIT ;  /* 0x000000000000794d */ /* 0x000fea0003800000 */
        .weak           $__internal_0_$__cuda_sm20_div_s64
        .type           $__internal_0_$__cuda_sm20_div_s64,@function
        .size           $__internal_0_$__cuda_sm20_div_s64,(.L_x_17 - $__internal_0_$__cuda_sm20_div_s64)
$__internal_0_$__cuda_sm20_div_s64:
[----:B------:R-:W0:Y:S01]  /*0ac0*/  LDCU.64 UR10, c[0x0][0x388] ;  /* 0x00007100ff0a77ac */ /* 0x000e220008000a00 */
[----:B------:R-:W-:Y:S01]  /*0ad0*/  ISETP.GE.AND P3, PT, R5, RZ, PT ;  /* 0x000000ff0500720c */ /* 0x000fe20003f66270 */
[----:B0-----:R-:W-:Y:S02]  /*0ae0*/  UIADD3 UR4, UP1, UPT, URZ, -UR10, URZ ;  /* 0x8000000aff047290 */ /* 0x001fe4000ff3e0ff */
[----:B------:R-:W-:Y:S02]  /*0af0*/  UISETP.GE.AND UP0, UPT, UR11, URZ, UPT ;  /* 0x000000ff0b00728c */ /* 0x000fe4000bf06270 */
[----:B------:R-:W-:Y:S02]  /*0b00*/  UIADD3.X UR5, UPT, UPT, URZ, ~UR11, URZ, UP1, !UPT ;  /* 0x8000000bff057290 */ /* 0x000fe40008ffe4ff */
[----:B------:R-:W-:Y:S02]  /*0b10*/  USEL UR4, UR4, UR10, !UP0 ;  /* 0x0000000a04047287 */ /* 0x000fe4000c000000 */
[----:B------:R-:W-:-:S09]  /*0b20*/  USEL UR5, UR5, UR11, !UP0 ;  /* 0x0000000b05057287 */ /* 0x000fd2000c000000 */
[----:B------:R-:W0:Y:S08]  /*0b30*/  I2F.U64.RP R7, UR4 ;  /* 0x0000000400077d12 */ /* 0x000e300008309000 */
[----:B0-----:R-:W0:Y:S02]  /*0b40*/  MUFU.RCP R7, R7 ;  /* 0x0000000700077308 */ /* 0x001e240000001000 */
[----:B0-----:R-:W-:-:S06]  /*0b50*/  VIADD R10, R7, 0x1ffffffe ;  /* 0x1ffffffe070a7836 */ /* 0x001fcc0000000000 */
[----:B------:R-:W0:Y:S02]  /*0b60*/  F2I.U64.TRUNC R10, R10 ;  /* 0x0000000a000a7311 */ /* 0x000e24000020d800 */
[----:B0-----:R-:W-:-:S04]  /*0b70*/  IMAD.WIDE.U32 R12, R10, UR4, RZ ;  /* 0x000000040a0c7c25 */ /* 0x001fc8000f8e00ff */
[----:B------:R-:W-:Y:S01]  /*0b80*/  IMAD R13, R10, UR5, R13 ;  /* 0x000000050a0d7c24 */ /* 0x000fe2000f8e020d */
[----:B------:R-:W-:-:S03]  /*0b90*/  IADD3 R15, P0, PT, RZ, -R12, RZ ;  /* 0x8000000cff0f7210 */ /* 0x000fc60007f1e0ff */
[----:B------:R-:W-:Y:S02]  /*0ba0*/  IMAD R13, R11, UR4, R13 ;  /* 0x000000040b0d7c24 */ /* 0x000fe4000f8e020d */
[----:B------:R-:W-:-:S04]  /*0bb0*/  IMAD.HI.U32 R12, R10, R15, RZ ;  /* 0x0000000f0a0c7227 */ /* 0x000fc800078e00ff */
[----:B------:R-:W-:Y:S02]  /*0bc0*/  IMAD.X R17, RZ, RZ, ~R13, P0 ;  /* 0x000000ffff117224 */ /* 0x000fe400000e0e0d */
[----:B------:R-:W-:Y:S02]  /*0bd0*/  IMAD.MOV.U32 R13, RZ, RZ, R10 ;  /* 0x000000ffff0d7224 */ /* 0x000fe400078e000a */
[-C--:B------:R-:W-:Y:S02]  /*0be0*/  IMAD R19, R11, R17.reuse, RZ ;  /* 0x000000110b137224 */ /* 0x080fe400078e02ff */
[----:B------:R-:W-:-:S04]  /*0bf0*/  IMAD.WIDE.U32 R12, P0, R10, R17, R12 ;  /* 0x000000110a0c7225 */ /* 0x000fc8000780000c */
[----:B------:R-:W-:-:S04]  /*0c00*/  IMAD.HI.U32 R7, R11, R17, RZ ;  /* 0x000000110b077227 */ /* 0x000fc800078e00ff */
[----:B------:R-:W-:-:S04]  /*0c10*/  IMAD.HI.U32 R12, P1, R11, R15, R12 ;  /* 0x0000000f0b0c7227 */ /* 0x000fc8000782000c */
[----:B------:R-:W-:Y:S01]  /*0c20*/  IMAD.X R7, R7, 0x1, R11, P0 ;  /* 0x0000000107077824 */ /* 0x000fe200000e060b */
[----:B------:R-:W-:-:S04]  /*0c30*/  IADD3 R13, P2, PT, R19, R12, RZ ;  /* 0x0000000c130d7210 */ /* 0x000fc80007f5e0ff */
[----:B------:R-:W-:Y:S01]  /*0c40*/  IADD3.X R15, PT, PT, RZ, RZ, R7, P2, P1 ;  /* 0x000000ffff0f7210 */ /* 0x000fe200017e2407 */
[----:B------:R-:W-:Y:S01]  /*0c50*/  IMAD.WIDE.U32 R10, R13, UR4, RZ ;  /* 0x000000040d0a7c25 */ /* 0x000fe2000f8e00ff */
[----:B------:R-:W-:-:S03]  /*0c60*/  IADD3 R7, P4, PT, RZ, -R4, RZ ;  /* 0x80000004ff077210 */ /* 0x000fc60007f9e0ff */
[----:B------:R-:W-:Y:S01]  /*0c70*/  IMAD R8, R13, UR5, R11 ;  /* 0x000000050d087c24 */ /* 0x000fe2000f8e020b */
[----:B------:R-:W-:Y:S02]  /*0c80*/  IADD3 R11, P0, PT, RZ, -R10, RZ ;  /* 0x8000000aff0b7210 */ /* 0x000fe40007f1e0ff */
[----:B------:R-:W-:Y:S01]  /*0c90*/  SEL R7, R7, R4, !P3 ;  /* 0x0000000407077207 */ /* 0x000fe20005800000 */
[----:B------:R-:W-:Y:S02]  /*0ca0*/  IMAD R8, R15, UR4, R8 ;  /* 0x000000040f087c24 */ /* 0x000fe4000f8e0208 */
[----:B------:R-:W-:-:S04]  /*0cb0*/  IMAD.HI.U32 R12, R13, R11, RZ ;  /* 0x0000000b0d0c7227 */ /* 0x000fc800078e00ff */
[----:B------:R-:W-:-:S04]  /*0cc0*/  IMAD.X R10, RZ, RZ, ~R8, P0 ;  /* 0x000000ffff0a7224 */ /* 0x000fc800000e0e08 */
[----:B------:R-:W-:-:S04]  /*0cd0*/  IMAD.WIDE.U32 R12, P0, R13, R10, R12 ;  /* 0x0000000a0d0c7225 */ /* 0x000fc8000780000c */
[----:B------:R-:W-:-:S04]  /*0ce0*/  IMAD.HI.U32 R8, P1, R15, R11, R12 ;  /* 0x0000000b0f087227 */ /* 0x000fc8000782000c */
[CC--:B------:R-:W-:Y:S02]  /*0cf0*/  IMAD R11, R15.reuse, R10.reuse, RZ ;  /* 0x0000000a0f0b7224 */ /* 0x0c0fe400078e02ff */
[----:B------:R-:W-:-:S03]  /*0d00*/  IMAD.HI.U32 R10, R15, R10, RZ ;  /* 0x0000000a0f0a7227 */ /* 0x000fc600078e00ff */
[----:B------:R-:W-:Y:S01]  /*0d10*/  IADD3 R8, P2, PT, R11, R8, RZ ;  /* 0x000000080b087210 */ /* 0x000fe20007f5e0ff */
[----:B------:R-:W-:Y:S02]  /*0d20*/  IMAD.X R12, RZ, RZ, ~R5, P4 ;  /* 0x000000ffff0c7224 */ /* 0x000fe400020e0e05 */
[----:B------:R-:W-:Y:S02]  /*0d30*/  IMAD.X R15, R10, 0x1, R15, P0 ;  /* 0x000000010a0f7824 */ /* 0x000fe400000e060f */
[----:B------:R-:W-:Y:S01]  /*0d40*/  IMAD.HI.U32 R10, R8, R7, RZ ;  /* 0x00000007080a7227 */ /* 0x000fe200078e00ff */
[----:B------:R-:W-:Y:S02]  /*0d50*/  SEL R12, R12, R5, !P3 ;  /* 0x000000050c0c7207 */ /* 0x000fe40005800000 */
[----:B------:R-:W-:Y:S01]  /*0d60*/  IADD3.X R15, PT, PT, RZ, RZ, R15, P2, P1 ;  /* 0x000000ffff0f7210 */ /* 0x000fe200017e240f */
[----:B------:R-:W-:Y:S02]  /*0d70*/  IMAD.MOV.U32 R11, RZ, RZ, RZ ;  /* 0x000000ffff0b7224 */ /* 0x000fe400078e00ff */
[----:B------:R-:W-:-:S04]  /*0d80*/  IMAD.WIDE.U32 R10, R8, R12, R10 ;  /* 0x0000000c080a7225 */ /* 0x000fc800078e000a */
[C---:B------:R-:W-:Y:S02]  /*0d90*/  IMAD R13, R15.reuse, R12, RZ ;  /* 0x0000000c0f0d7224 */ /* 0x040fe400078e02ff */
[----:B------:R-:W-:-:S04]  /*0da0*/  IMAD.HI.U32 R10, P0, R15, R7, R10 ;  /* 0x000000070f0a7227 */ /* 0x000fc8000780000a */
[----:B------:R-:W-:Y:S01]  /*0db0*/  IMAD.HI.U32 R8, R15, R12, RZ ;  /* 0x0000000c0f087227 */ /* 0x000fe200078e00ff */
[----:B------:R-:W-:-:S03]  /*0dc0*/  IADD3 R13, P1, PT, R13, R10, RZ ;  /* 0x0000000a0d0d7210 */ /* 0x000fc60007f3e0ff */
[----:B------:R-:W-:Y:S02]  /*0dd0*/  IMAD.X R8, RZ, RZ, R8, P0 ;  /* 0x000000ffff087224 */ /* 0x000fe400000e0608 */
[----:B------:R-:W-:-:S04]  /*0de0*/  IMAD.WIDE.U32 R10, R13, UR4, RZ ;  /* 0x000000040d0a7c25 */ /* 0x000fc8000f8e00ff */
[----:B------:R-:W-:Y:S01]  /*0df0*/  IMAD.X R8, RZ, RZ, R8, P1 ;  /* 0x000000ffff087224 */ /* 0x000fe200008e0608 */
[----:B------:R-:W-:Y:S01]  /*0e00*/  IADD3 R14, P1, PT, -R10, R7, RZ ;  /* 0x000000070a0e7210 */ /* 0x000fe20007f3e1ff */
[C---:B------:R-:W-:Y:S01]  /*0e10*/  IMAD R11, R13.reuse, UR5, R11 ;  /* 0x000000050d0b7c24 */ /* 0x040fe2000f8e020b */
[----:B------:R-:W-:Y:S02]  /*0e20*/  IADD3 R10, P2, PT, R13, 0x1, RZ ;  /* 0x000000010d0a7810 */ /* 0x000fe40007f5e0ff */
[----:B------:R-:W-:Y:S01]  /*0e30*/  ISETP.GE.U32.AND P0, PT, R14, UR4, PT ;  /* 0x000000040e007c0c */ /* 0x000fe2000bf06070 */
[----:B------:R-:W-:Y:S02]  /*0e40*/  IMAD R11, R8, UR4, R11 ;  /* 0x00000004080b7c24 */ /* 0x000fe4000f8e020b */
[----:B------:R-:W-:Y:S02]  /*0e50*/  IMAD.X R7, RZ, RZ, R8, P2 ;  /* 0x000000ffff077224 */ /* 0x000fe400010e0608 */
[----:B------:R-:W-:Y:S01]  /*0e60*/  IMAD.X R15, R12, 0x1, ~R11, P1 ;  /* 0x000000010c0f7824 */ /* 0x000fe200008e0e0b */
[----:B------:R-:W-:-:S04]  /*0e70*/  IADD3 R11, P1, PT, R14, -UR4, RZ ;  /* 0x800000040e0b7c10 */ /* 0x000fc8000ff3e0ff */
[C---:B------:R-:W-:Y:S02]  /*0e80*/  ISETP.GE.U32.AND.EX P0, PT, R15.reuse, UR5, PT, P0 ;  /* 0x000000050f007c0c */ /* 0x040fe4000bf06100 */
[----:B------:R-:W-:Y:S02]  /*0e90*/  IADD3.X R12, PT, PT, R15, ~UR5, RZ, P1, !PT ;  /* 0x800000050f0c7c10 */ /* 0x000fe40008ffe4ff */
[----:B------:R-:W-:Y:S02]  /*0ea0*/  SEL R11, R11, R14, P0 ;  /* 0x0000000e0b0b7207 */ /* 0x000fe40000000000 */
[----:B------:R-:W-:Y:S02]  /*0eb0*/  SEL R13, R10, R13, P0 ;  /* 0x0000000d0a0d7207 */ /* 0x000fe40000000000 */
[----:B------:R-:W-:Y:S02]  /*0ec0*/  SEL R12, R12, R15, P0 ;  /* 0x0000000f0c0c7207 */ /* 0x000fe40000000000 */
[----:B------:R-:W-:-:S02]  /*0ed0*/  ISETP.GE.U32.AND P1, PT, R11, UR4, PT ;  /* 0x000000040b007c0c */ /* 0x000fc4000bf26070 */
[----:B------:R-:W-:Y:S02]  /*0ee0*/  SEL R7, R7, R8, P0 ;  /* 0x0000000807077207 */ /* 0x000fe40000000000 */
[----:B------:R-:W-:Y:S02]  /*0ef0*/  IADD3 R8, P2, PT, R13, 0x1, RZ ;  /* 0x000000010d087810 */ /* 0x000fe40007f5e0ff */
[----:B------:R-:W-:Y:S02]  /*0f00*/  ISETP.GE.U32.AND.EX P0, PT, R12, UR5, PT, P1 ;  /* 0x000000050c007c0c */ /* 0x000fe4000bf06110 */
[----:B------:R-:W-:Y:S01]  /*0f10*/  LOP3.LUT R11, R5, UR11, RZ, 0x3c, !PT ;  /* 0x0000000b050b7c12 */ /* 0x000fe2000f8e3cff */
[----:B------:R-:W-:Y:S01]  /*0f20*/  IMAD.X R10, RZ, RZ, R7, P2 ;  /* 0x000000ffff0a7224 */ /* 0x000fe200010e0607 */
[----:B------:R-:W-:Y:S02]  /*0f30*/  SEL R8, R8, R13, P0 ;  /* 0x0000000d08087207 */ /* 0x000fe40000000000 */
[----:B------:R-:W-:-:S02]  /*0f40*/  ISETP.GE.AND P1, PT, R11, RZ, PT ;  /* 0x000000ff0b00720c */ /* 0x000fc40003f26270 */
[----:B------:R-:W-:Y:S02]  /*0f50*/  SEL R10, R10, R7, P0 ;  /* 0x000000070a0a7207 */ /* 0x000fe40000000000 */
[-C--:B------:R-:W-:Y:S02]  /*0f60*/  IADD3 R7, P2, PT, RZ, -R8.reuse, RZ ;  /* 0x80000008ff077210 */ /* 0x080fe40007f5e0ff */
[----:B------:R-:W-:Y:S02]  /*0f70*/  ISETP.NE.U32.AND P0, PT, RZ, UR10, PT ;  /* 0x0000000aff007c0c */ /* 0x000fe4000bf05070 */
[----:B------:R-:W-:Y:S01]  /*0f80*/  SEL R8, R7, R8, !P1 ;  /* 0x0000000807087207 */ /* 0x000fe20004800000 */
[----:B------:R-:W-:Y:S01]  /*0f90*/  IMAD.X R11, RZ, RZ, ~R10, P2 ;  /* 0x000000ffff0b7224 */ /* 0x000fe200010e0e0a */
[----:B------:R-:W-:Y:S01]  /*0fa0*/  ISETP.NE.AND.EX P0, PT, RZ, UR11, PT, P0 ;  /* 0x0000000bff007c0c */ /* 0x000fe2000bf05300 */
[----:B------:R-:W-:-:S03]  /*0fb0*/  IMAD.MOV.U32 R7, RZ, RZ, 0x0 ;  /* 0x00000000ff077424 */ /* 0x000fc600078e00ff */
[----:B------:R-:W-:Y:S02]  /*0fc0*/  SEL R10, R11, R10, !P1 ;  /* 0x0000000a0b0a7207 */ /* 0x000fe40004800000 */
[----:B------:R-:W-:Y:S02]  /*0fd0*/  SEL R8, R8, 0xffffffff, P0 ;  /* 0xffffffff08087807 */ /* 0x000fe40000000000 */
[----:B------:R-:W-:Y:S01]  /*0fe0*/  SEL R10, R10, 0xffffffff, P0 ;  /* 0xffffffff0a0a7807 */ /* 0x000fe20000000000 */
[----:B------:R-:W-:Y:S06]  /*0ff0*/  RET.REL.NODEC R6 `(_Z15count_in_v1_gpullldlPy) ;  /* 0xfffffff006007950 */ /* 0x000fec0003c3ffff */
.L_x_16:
[----:B------:R-:W-:-:S00]  /*1000*/  BRA `(.L_x_16) ;  /* 0xfffffffc00fc7947 */ /* 0x000fc0000383ffff */
[----:B------:R-:W-:-:S00]  /*1010*/  NOP ;  /* 0x0000000000007918 */ /* 0x000fc00000000000 */
        /* <DEDUP_REMOVED lines=14> */
.L_x_17:


//--------------------- .nv.shared.reserved.0     --------------------------
	.section	.nv.shared.reserved.0,"aw",@nobits
	.weak		__nv_reservedSMEM_offset_0_alias
	.size		__nv_reservedSMEM_offset_0_alias, 0, 64
	.other		__nv_reservedSMEM_offset_0_alias,@"STO_CUDA_RESERVED_SHARED STV_DEFAULT"
__nv_reservedSMEM_offset_0_alias:
	.zero		0
	.zero		64


//--------------------- .nv.constant0._Z15count_in_v1_gpullldlPy --------------------------
	.section	.nv.constant0._Z15count_in_v1_gpullldlPy,"a",@progbits
	.sectionflags	@""
	.align	4
.nv.constant0._Z15count_in_v1_gpullldlPy:
	.zero		944


//--------------------- SYMBOLS --------------------------

	.type		.nv.reservedSmem.offset0,@object
	.size		.nv.reservedSmem.offset0,0x4
